//
// Generated by NVIDIA NVVM Compiler
//
// Compiler Build ID: CL-36424714
// Cuda compilation tools, release 13.0, V13.0.88
// Based on NVVM 20.0.0
//

.version 9.0
.target sm_100
.address_size 64

	// .globl	_Z20record_thread_coordsPii

.visible .entry _Z20record_thread_coordsPii(
	.param .u64 .ptr .align 1 _Z20record_thread_coordsPii_param_0,
	.param .u32 _Z20record_thread_coordsPii_param_1
)
{
	.reg .b32 	%r<12>;
	.reg .b64 	%rd<5>;

	ld.param.u64 	%rd1, [_Z20record_thread_coordsPii_param_0];
	ld.param.u32 	%r1, [_Z20record_thread_coordsPii_param_1];
	cvta.to.global.u64 	%rd2, %rd1;
	mov.u32 	%r2, %ctaid.x;
	mov.u32 	%r3, %ntid.x;
	mov.u32 	%r4, %tid.x;
	mad.lo.s32 	%r5, %r2, %r3, %r4;
	mov.u32 	%r6, %ctaid.y;
	mov.u32 	%r7, %ntid.y;
	mov.u32 	%r8, %tid.y;
	mad.lo.s32 	%r9, %r6, %r7, %r8;
	mad.lo.s32 	%r10, %r1, %r9, %r5;
	shl.b32 	%r11, %r10, 1;
	mul.wide.s32 	%rd3, %r11, 4;
	add.s64 	%rd4, %rd2, %rd3;
	st.global.u32 	[%rd4], %r5;
	st.global.u32 	[%rd4+4], %r9;
	ret;

}


// ===== COMPILED SASS (sm_100) =====

	.target	sm_100

	.elftype	@"ET_EXEC"


//--------------------- .note.nv.tkinfo           --------------------------
	.section	.note.nv.tkinfo,"",@"SHT_NOTE"
	.sectionflags	@"SHF_NOTE_NV_TKINFO"
	.tkinfo
        /*0018*/ 	.word	0x00000002
        /*0030*/ 	.string	""
        /*0030*/ 	.string	"ptxas"
        /*0030*/ 	.string	"Cuda compilation tools, release 13.0, V13.0.88"
        /*0030*/ 	.string	"Build cuda_13.0.r13.0/compiler.36424714_0"
        /*0030*/ 	.string	"-arch sm_100 -m 64 "



//--------------------- .note.nv.cuinfo           --------------------------
	.section	.note.nv.cuinfo,"",@"SHT_NOTE"
	.sectionflags	@"SHF_NOTE_NV_CUINFO"
        /*0018*/ 	.short	0x0002
        /*001a*/ 	.short	0x0064
        /*001c*/ 	.short	0x0082
	.zero		2


//--------------------- .nv.info                  --------------------------
	.section	.nv.info,"",@"SHT_CUDA_INFO"
	.align	4


	//----- nvinfo : EIATTR_REGCOUNT
	.align		4
        /*0000*/ 	.byte	0x04, 0x2f
        /*0002*/ 	.short	(.L_1 - .L_0)
	.align		4
.L_0:
        /*0004*/ 	.word	index@(_Z20record_thread_coordsPii)
        /*0008*/ 	.word	0x0000000a


	//----- nvinfo : EIATTR_FRAME_SIZE
	.align		4
.L_1:
        /*000c*/ 	.byte	0x04, 0x11
        /*000e*/ 	.short	(.L_3 - .L_2)
	.align		4
.L_2:
        /*0010*/ 	.word	index@(_Z20record_thread_coordsPii)
        /*0014*/ 	.word	0x00000000


	//----- nvinfo : EIATTR_MIN_STACK_SIZE
	.align		4
.L_3:
        /*0018*/ 	.byte	0x04, 0x12
        /*001a*/ 	.short	(.L_5 - .L_4)
	.align		4
.L_4:
        /*001c*/ 	.word	index@(_Z20record_thread_coordsPii)
        /*0020*/ 	.word	0x00000000
.L_5:


//--------------------- .nv.compat                --------------------------
	.section	.nv.compat,"",@"SHT_CUDA_COMPAT_INFO"
	.align	4
        /*0000*/ 	.byte	0x02, 0x09, 0x00, 0x00, 0x02, 0x02, 0x01, 0x00, 0x02, 0x05, 0x05, 0x00, 0x03, 0x07, 0x01, 0x01
        /*0010*/ 	.byte	0x02, 0x03, 0x00, 0x00, 0x02, 0x06, 0x01, 0x00, 0x04, 0x0b, 0x08, 0x00, 0x09, 0x00, 0x00, 0x00
        /*0020*/ 	.byte	0x00, 0x00, 0x00, 0x00


//--------------------- .nv.info._Z20record_thread_coordsPii --------------------------
	.section	.nv.info._Z20record_thread_coordsPii,"",@"SHT_CUDA_INFO"
	.sectionflags	@""
	.align	4


	//----- nvinfo : EIATTR_CUDA_API_VERSION
	.align		4
        /*0000*/ 	.byte	0x04, 0x37
        /*0002*/ 	.short	(.L_7 - .L_6)
.L_6:
        /*0004*/ 	.word	0x00000082


	//----- nvinfo : EIATTR_KPARAM_INFO
	.align		4
.L_7:
        /*0008*/ 	.byte	0x04, 0x17
        /*000a*/ 	.short	(.L_9 - .L_8)
.L_8:
        /*000c*/ 	.word	0x00000000
        /*0010*/ 	.short	0x0001
        /*0012*/ 	.short	0x0008
        /*0014*/ 	.byte	0x00, 0xf0, 0x11, 0x00


	//----- nvinfo : EIATTR_KPARAM_INFO
	.align		4
.L_9:
        /*0018*/ 	.byte	0x04, 0x17
        /*001a*/ 	.short	(.L_11 - .L_10)
.L_10:
        /*001c*/ 	.word	0x00000000
        /*0020*/ 	.short	0x0000
        /*0022*/ 	.short	0x0000
        /*0024*/ 	.byte	0x00, 0xf5, 0x21, 0x00


	//----- nvinfo : EIATTR_SPARSE_MMA_MASK
	.align		4
.L_11:
        /*0028*/ 	.byte	0x03, 0x50
        /*002a*/ 	.short	0x0000


	//----- nvinfo : EIATTR_MAXREG_COUNT
	.align		4
        /*002c*/ 	.byte	0x03, 0x1b
        /*002e*/ 	.short	0x00ff


	//----- nvinfo : EIATTR_MERCURY_ISA_VERSION
	.align		4
        /*0030*/ 	.byte	0x03, 0x5f
        /*0032*/ 	.short	0x0101


	//----- nvinfo : EIATTR_VRC_CTA_INIT_COUNT
	.align		4
        /*0034*/ 	.byte	0x02, 0x4a
	.zero		1
	.zero		1


	//----- nvinfo : EIATTR_EXIT_INSTR_OFFSETS
	.align		4
        /*0038*/ 	.byte	0x04, 0x1c
        /*003a*/ 	.short	(.L_13 - .L_12)


	//   ....[0]....
.L_12:
        /*003c*/ 	.word	0x00000110


	//----- nvinfo : EIATTR_CBANK_PARAM_SIZE
	.align		4
.L_13:
        /*0040*/ 	.byte	0x03, 0x19
        /*0042*/ 	.short	0x000c


	//----- nvinfo : EIATTR_PARAM_CBANK
	.align		4
        /*0044*/ 	.byte	0x04, 0x0a
        /*0046*/ 	.short	(.L_15 - .L_14)
	.align		4
.L_14:
        /*0048*/ 	.word	index@(.nv.constant0._Z20record_thread_coordsPii)
        /*004c*/ 	.short	0x0380
        /*004e*/ 	.short	0x000c


	//----- nvinfo : EIATTR_SW_WAR
	.align		4
.L_15:
        /*0050*/ 	.byte	0x04, 0x36
        /*0052*/ 	.short	(.L_17 - .L_16)
.L_16:
        /*0054*/ 	.word	0x00000008
.L_17:


//--------------------- .nv.callgraph             --------------------------
	.section	.nv.callgraph,"",@"SHT_CUDA_CALLGRAPH"
	.align	4
	.sectionentsize	8
	.align		4
        /*0000*/ 	.word	0x00000000
	.align		4
        /*0004*/ 	.word	0xffffffff
	.align		4
        /*0008*/ 	.word	0x00000000
	.align		4
        /*000c*/ 	.word	0xfffffffe
	.align		4
        /*0010*/ 	.word	0x00000000
	.align		4
        /*0014*/ 	.word	0xfffffffd
	.align		4
        /*0018*/ 	.word	0x00000000
	.align		4
        /*001c*/ 	.word	0xfffffffc


//--------------------- .text._Z20record_thread_coordsPii --------------------------
	.section	.text._Z20record_thread_coordsPii,"ax",@progbits
	.align	128
        .global         _Z20record_thread_coordsPii
        .type           _Z20record_thread_coordsPii,@function
        .size           _Z20record_thread_coordsPii,(.L_x_1 - _Z20record_thread_coordsPii)
        .other          _Z20record_thread_coordsPii,@"STO_CUDA_ENTRY STV_DEFAULT"
_Z20record_thread_coordsPii:
.text._Z20record_thread_coordsPii:
[----:B------:R-:W-:Y:S01]  /*0000*/  LDC R1, c[0x0][0x37c] ;  /* 0x0000df00ff017b82 */ /* 0x000fe20000000800 */
[----:B------:R-:W0:Y:S07]  /*0010*/  S2R R0, SR_TID.X ;  /* 0x0000000000007919 */ /* 0x000e2e0000002100 */
[----:B------:R-:W0:Y:S01]  /*0020*/  S2UR UR4, SR_CTAID.X ;  /* 0x00000000000479c3 */ /* 0x000e220000002500 */
[----:B------:R-:W1:Y:S01]  /*0030*/  LDCU UR6, c[0x0][0x388] ;  /* 0x00007100ff0677ac */ /* 0x000e620008000800 */
[----:B------:R-:W2:Y:S06]  /*0040*/  S2R R7, SR_TID.Y ;  /* 0x0000000000077919 */ /* 0x000eac0000002200 */
[----:B------:R-:W0:Y:S08]  /*0050*/  LDC R5, c[0x0][0x360] ;  /* 0x0000d800ff057b82 */ /* 0x000e300000000800 */
[----:B------:R-:W2:Y:S08]  /*0060*/  S2UR UR5, SR_CTAID.Y ;  /* 0x00000000000579c3 */ /* 0x000eb00000002600 */
[----:B------:R-:W2:Y:S08]  /*0070*/  LDC R4, c[0x0][0x364] ;  /* 0x0000d900ff047b82 */ /* 0x000eb00000000800 */
[----:B------:R-:W3:Y:S01]  /*0080*/  LDC.64 R2, c[0x0][0x380] ;  /* 0x0000e000ff027b82 */ /* 0x000ee20000000a00 */
[----:B0-----:R-:W-:-:S02]  /*0090*/  IMAD R5, R5, UR4, R0 ;  /* 0x0000000405057c24 */ /* 0x001fc4000f8e0200 */
[----:B--2---:R-:W-:Y:S01]  /*00a0*/  IMAD R0, R4, UR5, R7 ;  /* 0x0000000504007c24 */ /* 0x004fe2000f8e0207 */
[----:B------:R-:W0:Y:S03]  /*00b0*/  LDCU.64 UR4, c[0x0][0x358] ;  /* 0x00006b00ff0477ac */ /* 0x000e260008000a00 */
[----:B-1----:R-:W-:-:S05]  /*00c0*/  IMAD R4, R0, UR6, R5 ;  /* 0x0000000600047c24 */ /* 0x002fca000f8e0205 */
[----:B------:R-:W-:-:S05]  /*00d0*/  SHF.L.U32 R7, R4, 0x1, RZ ;  /* 0x0000000104077819 */ /* 0x000fca00000006ff */
[----:B---3--:R-:W-:-:S05]  /*00e0*/  IMAD.WIDE R2, R7, 0x4, R2 ;  /* 0x0000000407027825 */ /* 0x008fca00078e0202 */
[----:B0-----:R-:W-:Y:S04]  /*00f0*/  STG.E desc[UR4][R2.64], R5 ;  /* 0x0000000502007986 */ /* 0x001fe8000c101904 */
[----:B------:R-:W-:Y:S01]  /*0100*/  STG.E desc[UR4][R2.64+0x4], R0 ;  /* 0x0000040002007986 */ /* 0x000fe2000c101904 */
[----:B------:R-:W-:Y:S05]  /*0110*/  EXIT ;  /* 0x000000000000794d */ /* 0x000fea0003800000 */
.L_x_0:
[----:B------:R-:W-:-:S00]  /*0120*/  BRA `(.L_x_0) ;  /* 0xfffffffc00fc7947 */ /* 0x000fc0000383ffff */
[----:B------:R-:W-:-:S00]  /*0130*/  NOP ;  /* 0x0000000000007918 */ /* 0x000fc00000000000 */
        /* <DEDUP_REMOVED lines=12> */
.L_x_1:


//--------------------- .nv.shared.reserved.0     --------------------------
	.section	.nv.shared.reserved.0,"aw",@nobits
	.weak		__nv_reservedSMEM_offset_0_alias
	.size		__nv_reservedSMEM_offset_0_alias, 0, 64
	.other		__nv_reservedSMEM_offset_0_alias,@"STO_CUDA_RESERVED_SHARED STV_DEFAULT"
__nv_reservedSMEM_offset_0_alias:
	.zero		0
	.zero		64


//--------------------- .nv.constant0._Z20record_thread_coordsPii --------------------------
	.section	.nv.constant0._Z20record_thread_coordsPii,"a",@progbits
	.sectionflags	@""
	.align	4
.nv.constant0._Z20record_thread_coordsPii:
	.zero		908


//--------------------- SYMBOLS --------------------------

	.type		.nv.reservedSmem.offset0,@object
	.size		.nv.reservedSmem.offset0,0x4
